//
// Generated by NVIDIA NVVM Compiler
//
// Compiler Build ID: CL-36424714
// Cuda compilation tools, release 13.0, V13.0.88
// Based on NVVM 20.0.0
//

.version 9.0
.target sm_100
.address_size 64

	// .globl	_Z17print_thread_infoi
.extern .func  (.param .b32 func_retval0) vprintf
(
	.param .b64 vprintf_param_0,
	.param .b64 vprintf_param_1
)
;
.global .align 1 .b8 $str[17] = {84, 104, 114, 101, 97, 100, 32, 37, 100, 32, 111, 102, 32, 37, 100, 10};

.visible .entry _Z17print_thread_infoi(
	.param .u32 _Z17print_thread_infoi_param_0
)
{
	.local .align 8 .b8 	__local_depot0[8];
	.reg .b64 	%SP;
	.reg .b64 	%SPL;
	.reg .b32 	%r<8>;
	.reg .b64 	%rd<5>;

	mov.u64 	%SPL, __local_depot0;
	cvta.local.u64 	%SP, %SPL;
	ld.param.u32 	%r1, [_Z17print_thread_infoi_param_0];
	add.u64 	%rd1, %SP, 0;
	add.u64 	%rd2, %SPL, 0;
	mov.u32 	%r2, %tid.x;
	mov.u32 	%r3, %ctaid.x;
	mov.u32 	%r4, %ntid.x;
	mad.lo.s32 	%r5, %r3, %r4, %r2;
	st.local.v2.u32 	[%rd2], {%r5, %r1};
	mov.u64 	%rd3, $str;
	cvta.global.u64 	%rd4, %rd3;
	{ // callseq 0, 0
	.param .b64 param0;
	st.param.b64 	[param0], %rd4;
	.param .b64 param1;
	st.param.b64 	[param1], %rd1;
	.param .b32 retval0;
	call.uni (retval0), 
	vprintf, 
	(
	param0, 
	param1
	);
	ld.param.b32 	%r6, [retval0];
	} // callseq 0
	ret;

}


// ===== COMPILED SASS (sm_100) =====

	.target	sm_100

	.elftype	@"ET_EXEC"


//--------------------- .note.nv.tkinfo           --------------------------
	.section	.note.nv.tkinfo,"",@"SHT_NOTE"
	.sectionflags	@"SHF_NOTE_NV_TKINFO"
	.tkinfo
        /*0018*/ 	.word	0x00000002
        /*0030*/ 	.string	""
        /*0030*/ 	.string	"ptxas"
        /*0030*/ 	.string	"Cuda compilation tools, release 13.0, V13.0.88"
        /*0030*/ 	.string	"Build cuda_13.0.r13.0/compiler.36424714_0"
        /*0030*/ 	.string	"-arch sm_100 -m 64 "



//--------------------- .note.nv.cuinfo           --------------------------
	.section	.note.nv.cuinfo,"",@"SHT_NOTE"
	.sectionflags	@"SHF_NOTE_NV_CUINFO"
        /*0018*/ 	.short	0x0002
        /*001a*/ 	.short	0x0064
        /*001c*/ 	.short	0x0082
	.zero		2


//--------------------- .nv.info                  --------------------------
	.section	.nv.info,"",@"SHT_CUDA_INFO"
	.align	4


	//----- nvinfo : EIATTR_REGCOUNT
	.align		4
        /*0000*/ 	.byte	0x04, 0x2f
        /*0002*/ 	.short	(.L_2 - .L_1)
	.align		4
.L_1:
        /*0004*/ 	.word	index@(_Z17print_thread_infoi)
        /*0008*/ 	.word	0x00000018


	//----- nvinfo : EIATTR_FRAME_SIZE
	.align		4
.L_2:
        /*000c*/ 	.byte	0x04, 0x11
        /*000e*/ 	.short	(.L_4 - .L_3)
	.align		4
.L_3:
        /*0010*/ 	.word	index@(_Z17print_thread_infoi)
        /*0014*/ 	.word	0x00000008


	//----- nvinfo : EIATTR_MIN_STACK_SIZE
	.align		4
.L_4:
        /*0018*/ 	.byte	0x04, 0x12
        /*001a*/ 	.short	(.L_6 - .L_5)
	.align		4
.L_5:
        /*001c*/ 	.word	index@(_Z17print_thread_infoi)
        /*0020*/ 	.word	0x00000008
.L_6:


//--------------------- .nv.compat                --------------------------
	.section	.nv.compat,"",@"SHT_CUDA_COMPAT_INFO"
	.align	4
        /*0000*/ 	.byte	0x02, 0x09, 0x00, 0x00, 0x02, 0x02, 0x01, 0x00, 0x02, 0x05, 0x05, 0x00, 0x03, 0x07, 0x01, 0x01
        /*0010*/ 	.byte	0x02, 0x03, 0x00, 0x00, 0x02, 0x06, 0x01, 0x00, 0x04, 0x0b, 0x08, 0x00, 0x09, 0x00, 0x00, 0x00
        /*0020*/ 	.byte	0x00, 0x00, 0x00, 0x00


//--------------------- .nv.info._Z17print_thread_infoi --------------------------
	.section	.nv.info._Z17print_thread_infoi,"",@"SHT_CUDA_INFO"
	.sectionflags	@""
	.align	4


	//----- nvinfo : EIATTR_CUDA_API_VERSION
	.align		4
        /*0000*/ 	.byte	0x04, 0x37
        /*0002*/ 	.short	(.L_8 - .L_7)
.L_7:
        /*0004*/ 	.word	0x00000082


	//----- nvinfo : EIATTR_KPARAM_INFO
	.align		4
.L_8:
        /*0008*/ 	.byte	0x04, 0x17
        /*000a*/ 	.short	(.L_10 - .L_9)
.L_9:
        /*000c*/ 	.word	0x00000000
        /*0010*/ 	.short	0x0000
        /*0012*/ 	.short	0x0000
        /*0014*/ 	.byte	0x00, 0xf0, 0x11, 0x00


	//----- nvinfo : EIATTR_SPARSE_MMA_MASK
	.align		4
.L_10:
        /*0018*/ 	.byte	0x03, 0x50
        /*001a*/ 	.short	0x0000


	//----- nvinfo : EIATTR_MAXREG_COUNT
	.align		4
        /*001c*/ 	.byte	0x03, 0x1b
        /*001e*/ 	.short	0x00ff


	//----- nvinfo : EIATTR_EXTERNS
	.align		4
        /*0020*/ 	.byte	0x04, 0x0f
        /*0022*/ 	.short	(.L_12 - .L_11)


	//   ....[0]....
	.align		4
.L_11:
        /*0024*/ 	.word	index@(vprintf)


	//----- nvinfo : EIATTR_MERCURY_ISA_VERSION
	.align		4
.L_12:
        /*0028*/ 	.byte	0x03, 0x5f
        /*002a*/ 	.short	0x0101


	//----- nvinfo : EIATTR_VRC_CTA_INIT_COUNT
	.align		4
        /*002c*/ 	.byte	0x02, 0x4a
	.zero		1
	.zero		1


	//----- nvinfo : EIATTR_SYSCALL_OFFSETS
	.align		4
        /*0030*/ 	.byte	0x04, 0x46
        /*0032*/ 	.short	(.L_14 - .L_13)


	//   ....[0]....
.L_13:
        /*0034*/ 	.word	0x00000120


	//----- nvinfo : EIATTR_EXIT_INSTR_OFFSETS
	.align		4
.L_14:
        /*0038*/ 	.byte	0x04, 0x1c
        /*003a*/ 	.short	(.L_16 - .L_15)


	//   ....[0]....
.L_15:
        /*003c*/ 	.word	0x00000130


	//----- nvinfo : EIATTR_CBANK_PARAM_SIZE
	.align		4
.L_16:
        /*0040*/ 	.byte	0x03, 0x19
        /*0042*/ 	.short	0x0004


	//----- nvinfo : EIATTR_PARAM_CBANK
	.align		4
        /*0044*/ 	.byte	0x04, 0x0a
        /*0046*/ 	.short	(.L_18 - .L_17)
	.align		4
.L_17:
        /*0048*/ 	.word	index@(.nv.constant0._Z17print_thread_infoi)
        /*004c*/ 	.short	0x0380
        /*004e*/ 	.short	0x0004


	//----- nvinfo : EIATTR_SW_WAR
	.align		4
.L_18:
        /*0050*/ 	.byte	0x04, 0x36
        /*0052*/ 	.short	(.L_20 - .L_19)
.L_19:
        /*0054*/ 	.word	0x00000008
.L_20:


//--------------------- .nv.callgraph             --------------------------
	.section	.nv.callgraph,"",@"SHT_CUDA_CALLGRAPH"
	.align	4
	.sectionentsize	8
	.align		4
        /*0000*/ 	.word	0x00000000
	.align		4
        /*0004*/ 	.word	0xffffffff
	.align		4
        /*0008*/ 	.word	index@(_Z17print_thread_infoi)
	.align		4
        /*000c*/ 	.word	index@(vprintf)
	.align		4
        /*0010*/ 	.word	0x00000000
	.align		4
        /*0014*/ 	.word	0xfffffffe
	.align		4
        /*0018*/ 	.word	0x00000000
	.align		4
        /*001c*/ 	.word	0xfffffffd
	.align		4
        /*0020*/ 	.word	0x00000000
	.align		4
        /*0024*/ 	.word	0xfffffffc


//--------------------- .nv.constant4             --------------------------
	.section	.nv.constant4,"a",@progbits
	.align	8
	.align		8
.nv.constant4:
        /*0000*/ 	.dword	vprintf
	.align		8
        /*0008*/ 	.dword	$str


//--------------------- .text._Z17print_thread_infoi --------------------------
	.section	.text._Z17print_thread_infoi,"ax",@progbits
	.align	128
        .global         _Z17print_thread_infoi
        .type           _Z17print_thread_infoi,@function
        .size           _Z17print_thread_infoi,(.L_x_2 - _Z17print_thread_infoi)
        .other          _Z17print_thread_infoi,@"STO_CUDA_ENTRY STV_DEFAULT"
_Z17print_thread_infoi:
.text._Z17print_thread_infoi:
[----:B------:R-:W0:Y:S01]  /*0000*/  LDC R1, c[0x0][0x37c] ;  /* 0x0000df00ff017b82 */ /* 0x000e220000000800 */
[----:B------:R-:W1:Y:S01]  /*0010*/  S2R R2, SR_TID.X ;  /* 0x0000000000027919 */ /* 0x000e620000002100 */
[----:B------:R-:W2:Y:S06]  /*0020*/  LDCU UR5, c[0x0][0x2fc] ;  /* 0x00005f80ff0577ac */ /* 0x000eac0008000800 */
[----:B------:R-:W1:Y:S01]  /*0030*/  S2UR UR6, SR_CTAID.X ;  /* 0x00000000000679c3 */ /* 0x000e620000002500 */
[----:B0-----:R-:W-:Y:S01]  /*0040*/  VIADD R1, R1, 0xfffffff8 ;  /* 0xfffffff801017836 */ /* 0x001fe20000000000 */
[----:B------:R-:W-:Y:S01]  /*0050*/  MOV R0, 0x0 ;  /* 0x0000000000007802 */ /* 0x000fe20000000f00 */
[----:B------:R-:W0:Y:S05]  /*0060*/  LDCU UR4, c[0x0][0x2f8] ;  /* 0x00005f00ff0477ac */ /* 0x000e2a0008000800 */
[----:B------:R-:W1:Y:S08]  /*0070*/  LDC R5, c[0x0][0x360] ;  /* 0x0000d800ff057b82 */ /* 0x000e700000000800 */
[----:B------:R-:W3:Y:S01]  /*0080*/  LDC R3, c[0x0][0x380] ;  /* 0x0000e000ff037b82 */ /* 0x000ee20000000800 */
[----:B0-----:R-:W-:-:S07]  /*0090*/  IADD3 R6, P0, PT, R1, UR4, RZ ;  /* 0x0000000401067c10 */ /* 0x001fce000ff1e0ff */
[----:B------:R0:W4:Y:S01]  /*00a0*/  LDC.64 R8, c[0x4][R0] ;  /* 0x0100000000087b82 */ /* 0x0001220000000a00 */
[----:B--2---:R-:W-:Y:S02]  /*00b0*/  IMAD.X R7, RZ, RZ, UR5, P0 ;  /* 0x00000005ff077e24 */ /* 0x004fe400080e06ff */
[----:B-1----:R-:W-:Y:S01]  /*00c0*/  IMAD R2, R5, UR6, R2 ;  /* 0x0000000605027c24 */ /* 0x002fe2000f8e0202 */
[----:B------:R-:W1:Y:S04]  /*00d0*/  LDCU.64 UR6, c[0x4][0x8] ;  /* 0x01000100ff0677ac */ /* 0x000e680008000a00 */
[----:B---3--:R0:W-:Y:S01]  /*00e0*/  STL.64 [R1], R2 ;  /* 0x0000000201007387 */ /* 0x0081e20000100a00 */
[----:B-1----:R-:W-:Y:S01]  /*00f0*/  IMAD.U32 R4, RZ, RZ, UR6 ;  /* 0x00000006ff047e24 */ /* 0x002fe2000f8e00ff */
[----:B0---4-:R-:W-:-:S07]  /*0100*/  MOV R5, UR7 ;  /* 0x0000000700057c02 */ /* 0x011fce0008000f00 */
[----:B------:R-:W-:-:S07]  /*0110*/  LEPC R20, `(.L_x_0) ;  /* 0x000000001014794e */ /* 0x000fce0000000000 */
[----:B------:R-:W-:Y:S05]  /*0120*/  CALL.ABS.NOINC R8 ;  /* 0x0000000008007343 */ /* 0x000fea0003c00000 */
.L_x_0:
[----:B------:R-:W-:Y:S05]  /*0130*/  EXIT ;  /* 0x000000000000794d */ /* 0x000fea0003800000 */
.L_x_1:
[----:B------:R-:W-:-:S00]  /*0140*/  BRA `(.L_x_1) ;  /* 0xfffffffc00fc7947 */ /* 0x000fc0000383ffff */
[----:B------:R-:W-:-:S00]  /*0150*/  NOP ;  /* 0x0000000000007918 */ /* 0x000fc00000000000 */
        /* <DEDUP_REMOVED lines=10> */
.L_x_2:


//--------------------- .nv.global.init           --------------------------
	.section	.nv.global.init,"aw",@progbits
.nv.global.init:
	.type		$str,@object
	.size		$str,(.L_0 - $str)
$str:
        /*0000*/ 	.byte	0x54, 0x68, 0x72, 0x65, 0x61, 0x64, 0x20, 0x25, 0x64, 0x20, 0x6f, 0x66, 0x20, 0x25, 0x64, 0x0a
        /*0010*/ 	.byte	0x00
.L_0:


//--------------------- .nv.shared.reserved.0     --------------------------
	.section	.nv.shared.reserved.0,"aw",@nobits
	.weak		__nv_reservedSMEM_offset_0_alias
	.size		__nv_reservedSMEM_offset_0_alias, 0, 64
	.other		__nv_reservedSMEM_offset_0_alias,@"STO_CUDA_RESERVED_SHARED STV_DEFAULT"
__nv_reservedSMEM_offset_0_alias:
	.zero		0
	.zero		64


//--------------------- .nv.constant0._Z17print_thread_infoi --------------------------
	.section	.nv.constant0._Z17print_thread_infoi,"a",@progbits
	.sectionflags	@""
	.align	4
.nv.constant0._Z17print_thread_infoi:
	.zero		900


//--------------------- SYMBOLS --------------------------

	.type		.nv.reservedSmem.offset0,@object
	.size		.nv.reservedSmem.offset0,0x4
	.type		vprintf,@function
